	.headerflags	@"EF_CUDA_TEXMODE_UNIFIED EF_CUDA_64BIT_ADDRESS EF_CUDA_ACCELERATORS EF_CUDA_SM90 EF_CUDA_VIRTUAL_SM(EF_CUDA_SM90)"
	.elftype	@"ET_EXEC"


//--------------------- .nv.info                  --------------------------
	.section	.nv.info,"",@"SHT_CUDA_INFO"
	.align	4


	//----- nvinfo : EIATTR_REGCOUNT
	.align		4
        /*0000*/ 	.byte	0x04, 0x2f
        /*0002*/ 	.short	(.L_3 - .L_2)
	.align		4
.L_2:
        /*0004*/ 	.word	index@(triton_poi_fused__native_batch_norm_legit_no_training_add_13)
        /*0008*/ 	.word	0x00000020


	//----- nvinfo : EIATTR_MIN_STACK_SIZE
	.align		4
.L_3:
        /*000c*/ 	.byte	0x04, 0x12
        /*000e*/ 	.short	(.L_5 - .L_4)
	.align		4
.L_4:
        /*0010*/ 	.word	index@(triton_poi_fused__native_batch_norm_legit_no_training_add_13)
        /*0014*/ 	.word	0x00000000


	//----- nvinfo : EIATTR_FRAME_SIZE
	.align		4
.L_5:
        /*0018*/ 	.byte	0x04, 0x11
        /*001a*/ 	.short	(.L_7 - .L_6)
	.align		4
.L_6:
        /*001c*/ 	.word	index@(triton_poi_fused__native_batch_norm_legit_no_training_add_13)
        /*0020*/ 	.word	0x00000000


	//----- nvinfo : EIATTR_MIN_STACK_SIZE
	.align		4
.L_7:
        /*0024*/ 	.byte	0x04, 0x12
        /*0026*/ 	.short	(.L_9 - .L_8)
	.align		4
.L_8:
        /*0028*/ 	.word	index@(triton_poi_fused__native_batch_norm_legit_no_training_add_13)
        /*002c*/ 	.word	0x00000000
.L_9:


//--------------------- .nv.info.triton_poi_fused__native_batch_norm_legit_no_training_add_13 --------------------------
	.section	.nv.info.triton_poi_fused__native_batch_norm_legit_no_training_add_13,"",@"SHT_CUDA_INFO"
	.sectionflags	@""
	.align	4


	//----- nvinfo : EIATTR_CUDA_API_VERSION
	.align		4
        /*0000*/ 	.byte	0x04, 0x37
        /*0002*/ 	.short	(.L_11 - .L_10)
.L_10:
        /*0004*/ 	.word	0x0000007c


	//----- nvinfo : EIATTR_KPARAM_INFO
	.align		4
.L_11:
        /*0008*/ 	.byte	0x04, 0x17
        /*000a*/ 	.short	(.L_13 - .L_12)
.L_12:
        /*000c*/ 	.word	0x00000000
        /*0010*/ 	.short	0x0008
        /*0012*/ 	.short	0x003c
        /*0014*/ 	.byte	0x00, 0xf0, 0x11, 0x00


	//----- nvinfo : EIATTR_KPARAM_INFO
	.align		4
.L_13:
        /*0018*/ 	.byte	0x04, 0x17
        /*001a*/ 	.short	(.L_15 - .L_14)
.L_14:
        /*001c*/ 	.word	0x00000000
        /*0020*/ 	.short	0x0007
        /*0022*/ 	.short	0x0038
        /*0024*/ 	.byte	0x00, 0xf0, 0x11, 0x00


	//----- nvinfo : EIATTR_KPARAM_INFO
	.align		4
.L_15:
        /*0028*/ 	.byte	0x04, 0x17
        /*002a*/ 	.short	(.L_17 - .L_16)
.L_16:
        /*002c*/ 	.word	0x00000000
        /*0030*/ 	.short	0x0006
        /*0032*/ 	.short	0x0030
        /*0034*/ 	.byte	0x00, 0xf4, 0x21, 0x00


	//----- nvinfo : EIATTR_KPARAM_INFO
	.align		4
.L_17:
        /*0038*/ 	.byte	0x04, 0x17
        /*003a*/ 	.short	(.L_19 - .L_18)
.L_18:
        /*003c*/ 	.word	0x00000000
        /*0040*/ 	.short	0x0005
        /*0042*/ 	.short	0x0028
        /*0044*/ 	.byte	0x00, 0xf4, 0x21, 0x00


	//----- nvinfo : EIATTR_KPARAM_INFO
	.align		4
.L_19:
        /*0048*/ 	.byte	0x04, 0x17
        /*004a*/ 	.short	(.L_21 - .L_20)
.L_20:
        /*004c*/ 	.word	0x00000000
        /*0050*/ 	.short	0x0004
        /*0052*/ 	.short	0x0020
        /*0054*/ 	.byte	0x00, 0xf4, 0x21, 0x00


	//----- nvinfo : EIATTR_KPARAM_INFO
	.align		4
.L_21:
        /*0058*/ 	.byte	0x04, 0x17
        /*005a*/ 	.short	(.L_23 - .L_22)
.L_22:
        /*005c*/ 	.word	0x00000000
        /*0060*/ 	.short	0x0003
        /*0062*/ 	.short	0x0018
        /*0064*/ 	.byte	0x00, 0xf4, 0x21, 0x00


	//----- nvinfo : EIATTR_KPARAM_INFO
	.align		4
.L_23:
        /*0068*/ 	.byte	0x04, 0x17
        /*006a*/ 	.short	(.L_25 - .L_24)
.L_24:
        /*006c*/ 	.word	0x00000000
        /*0070*/ 	.short	0x0002
        /*0072*/ 	.short	0x0010
        /*0074*/ 	.byte	0x00, 0xf4, 0x21, 0x00


	//----- nvinfo : EIATTR_KPARAM_INFO
	.align		4
.L_25:
        /*0078*/ 	.byte	0x04, 0x17
        /*007a*/ 	.short	(.L_27 - .L_26)
.L_26:
        /*007c*/ 	.word	0x00000000
        /*0080*/ 	.short	0x0001
        /*0082*/ 	.short	0x0008
        /*0084*/ 	.byte	0x00, 0xf4, 0x21, 0x00


	//----- nvinfo : EIATTR_KPARAM_INFO
	.align		4
.L_27:
        /*0088*/ 	.byte	0x04, 0x17
        /*008a*/ 	.short	(.L_29 - .L_28)
.L_28:
        /*008c*/ 	.word	0x00000000
        /*0090*/ 	.short	0x0000
        /*0092*/ 	.short	0x0000
        /*0094*/ 	.byte	0x00, 0xf4, 0x21, 0x00


	//----- nvinfo : EIATTR_SPARSE_MMA_MASK
	.align		4
.L_29:
        /*0098*/ 	.byte	0x03, 0x50
        /*009a*/ 	.short	0x0000


	//----- nvinfo : EIATTR_MAXREG_COUNT
	.align		4
        /*009c*/ 	.byte	0x03, 0x1b
        /*009e*/ 	.short	0x00ff


	//----- nvinfo : EIATTR_EXIT_INSTR_OFFSETS
	.align		4
        /*00a0*/ 	.byte	0x04, 0x1c
        /*00a2*/ 	.short	(.L_31 - .L_30)


	//   ....[0]....
.L_30:
        /*00a4*/ 	.word	0x00000fd0


	//   ....[1]....
        /*00a8*/ 	.word	0x00001070


	//----- nvinfo : EIATTR_REQNTID
	.align		4
.L_31:
        /*00ac*/ 	.byte	0x04, 0x10
        /*00ae*/ 	.short	(.L_33 - .L_32)
.L_32:
        /*00b0*/ 	.word	0x00000080
        /*00b4*/ 	.word	0x00000001
        /*00b8*/ 	.word	0x00000001


	//----- nvinfo : EIATTR_CBANK_PARAM_SIZE
	.align		4
.L_33:
        /*00bc*/ 	.byte	0x03, 0x19
        /*00be*/ 	.short	0x0040


	//----- nvinfo : EIATTR_PARAM_CBANK
	.align		4
        /*00c0*/ 	.byte	0x04, 0x0a
        /*00c2*/ 	.short	(.L_35 - .L_34)
	.align		4
.L_34:
        /*00c4*/ 	.word	index@(.nv.constant0.triton_poi_fused__native_batch_norm_legit_no_training_add_13)
        /*00c8*/ 	.short	0x0210
        /*00ca*/ 	.short	0x0040


	//----- nvinfo : EIATTR_SW_WAR
	.align		4
.L_35:
        /*00cc*/ 	.byte	0x04, 0x36
        /*00ce*/ 	.short	(.L_37 - .L_36)
.L_36:
        /*00d0*/ 	.word	0x00000008
.L_37:


//--------------------- .nv.callgraph             --------------------------
	.section	.nv.callgraph,"",@"SHT_CUDA_CALLGRAPH"
	.align	4
	.sectionentsize	8
	.align		4
        /*0000*/ 	.word	0x00000000
	.align		4
        /*0004*/ 	.word	0xffffffff
	.align		4
        /*0008*/ 	.word	0x00000000
	.align		4
        /*000c*/ 	.word	0xfffffffe
	.align		4
        /*0010*/ 	.word	0x00000000
	.align		4
        /*0014*/ 	.word	0xfffffffd
	.align		4
        /*0018*/ 	.word	0x00000000
	.align		4
        /*001c*/ 	.word	0xfffffffc


//--------------------- .nv.constant4             --------------------------
	.section	.nv.constant4,"a",@progbits
	.align	8
	.align		8
.nv.constant4:
        /*0000*/ 	.dword	_$_str
	.align		8
        /*0008*/ 	.dword	_$_str_$_2


//--------------------- .text.triton_poi_fused__native_batch_norm_legit_no_training_add_13 --------------------------
	.section	.text.triton_poi_fused__native_batch_norm_legit_no_training_add_13,"ax",@progbits
	.sectionflags	@"SHF_BARRIERS=1"
	.align	128
        .global         triton_poi_fused__native_batch_norm_legit_no_training_add_13
        .type           triton_poi_fused__native_batch_norm_legit_no_training_add_13,@function
        .size           triton_poi_fused__native_batch_norm_legit_no_training_add_13,(.L_x_1 - triton_poi_fused__native_batch_norm_legit_no_training_add_13)
        .other          triton_poi_fused__native_batch_norm_legit_no_training_add_13,@"STO_CUDA_ENTRY STV_DEFAULT"
triton_poi_fused__native_batch_norm_legit_no_training_add_13:
.text.triton_poi_fused__native_batch_norm_legit_no_training_add_13:
[----:B------:R-:W0:Y:S01]  /*0000*/  LDC R1, c[0x0][0x28] ;  /* 0x00000a00ff017b82 */ /* 0x000e220000000800 */
[----:B------:R-:W1:Y:S07]  /*0010*/  S2R R2, SR_TID.X ;  /* 0x0000000000027919 */ /* 0x000e6e0000002100 */
[----:B------:R-:W2:Y:S01]  /*0020*/  S2UR UR4, SR_CTAID.Y ;  /* 0x00000000000479c3 */ /* 0x000ea20000002600 */
[----:B------:R-:W-:Y:S02]  /*0030*/  CS2R R6, SRZ ;  /* 0x0000000000067805 */ /* 0x000fe4000001ff00 */
[----:B------:R-:W-:Y:S01]  /*0040*/  CS2R R8, SRZ ;  /* 0x0000000000087805 */ /* 0x000fe2000001ff00 */
[----:B------:R-:W3:Y:S01]  /*0050*/  S2R R0, SR_CTAID.X ;  /* 0x0000000000007919 */ /* 0x000ee20000002500 */
[----:B------:R-:W-:-:S03]  /*0060*/  ULDC.64 UR8, c[0x0][0x208] ;  /* 0x0000820000087ab9 */ /* 0x000fc60000000a00 */
[----:B------:R-:W4:Y:S08]  /*0070*/  LDC.64 R12, c[0x0][0x210] ;  /* 0x00008400ff0c7b82 */ /* 0x000f300000000a00 */
[----:B------:R-:W5:Y:S01]  /*0080*/  LDC.64 R28, c[0x0][0x218] ;  /* 0x00008600ff1c7b82 */ /* 0x000f620000000a00 */
[----:B--2---:R-:W-:-:S07]  /*0090*/  USHF.L.U32 UR4, UR4, 0x5, URZ ;  /* 0x0000000504047899 */ /* 0x004fce000800063f */
[----:B------:R-:W2:Y:S01]  /*00a0*/  LDC.64 R24, c[0x0][0x220] ;  /* 0x00008800ff187b82 */ /* 0x000ea20000000a00 */
[----:B-1----:R-:W-:Y:S02]  /*00b0*/  SHF.R.U32.HI R4, RZ, 0x3, R2 ;  /* 0x00000003ff047819 */ /* 0x002fe40000011602 */
[----:B------:R-:W-:Y:S02]  /*00c0*/  SHF.L.U32 R3, R2, 0x2, RZ ;  /* 0x0000000202037819 */ /* 0x000fe400000006ff */
[----:B---3--:R-:W-:Y:S02]  /*00d0*/  SHF.L.U32 R0, R0, 0x5, RZ ;  /* 0x0000000500007819 */ /* 0x008fe400000006ff */
[----:B------:R-:W-:Y:S02]  /*00e0*/  SGXT.U32 R4, R4, 0x4 ;  /* 0x000000040404781a */ /* 0x000fe40000000000 */
[----:B------:R-:W-:Y:S02]  /*00f0*/  LOP3.LUT R3, R0, 0x1c, R3, 0xf8, !PT ;  /* 0x0000001c00037812 */ /* 0x000fe400078ef803 */
[----:B------:R-:W-:-:S02]  /*0100*/  LOP3.LUT R10, R4, UR4, RZ, 0xfc, !PT ;  /* 0x00000004040a7c12 */ /* 0x000fc4000f8efcff */
[----:B------:R-:W-:Y:S02]  /*0110*/  CS2R R4, SRZ ;  /* 0x0000000000047805 */ /* 0x000fe4000001ff00 */
[----:B------:R-:W-:Y:S02]  /*0120*/  ISETP.GE.AND P0, PT, R3, 0x20, PT ;  /* 0x000000200300780c */ /* 0x000fe40003f06270 */
[C---:B------:R-:W-:Y:S02]  /*0130*/  LOP3.LUT R14, R10.reuse, 0x10, RZ, 0xfc, !PT ;  /* 0x000000100a0e7812 */ /* 0x040fe400078efcff */
[----:B------:R-:W-:Y:S02]  /*0140*/  ISETP.LT.AND P1, PT, R10, 0xc4, !P0 ;  /* 0x000000c40a00780c */ /* 0x000fe40004721270 */
[----:B------:R-:W-:Y:S02]  /*0150*/  ISETP.LT.AND P2, PT, R14, 0xc4, !P0 ;  /* 0x000000c40e00780c */ /* 0x000fe40004741270 */
[----:B------:R-:W-:-:S02]  /*0160*/  LEA R27, R10, R3, 0x5 ;  /* 0x000000030a1b7211 */ /* 0x000fc400078e28ff */
[----:B------:R-:W-:Y:S02]  /*0170*/  CS2R R10, SRZ ;  /* 0x00000000000a7805 */ /* 0x000fe4000001ff00 */
[----:B------:R-:W-:Y:S01]  /*0180*/  LEA R15, R14, R3, 0x5 ;  /* 0x000000030e0f7211 */ /* 0x000fe200078e28ff */
[----:B----4-:R-:W-:-:S04]  /*0190*/  IMAD.WIDE R20, R27, 0x4, R12 ;  /* 0x000000041b147825 */ /* 0x010fc800078e020c */
[----:B------:R-:W-:Y:S01]  /*01a0*/  IMAD.WIDE R22, R15, 0x4, R12 ;  /* 0x000000040f167825 */ /* 0x000fe200078e020c */
[----:B------:R1:W3:Y:S01]  /*01b0*/  @P1 LDG.E.EL.128 R4, desc[UR8][R20.64] ;  /* 0x0000000814041981 */ /* 0x0002e2000c2e1d00 */
[----:B------:R-:W-:Y:S02]  /*01c0*/  CS2R R12, SRZ ;  /* 0x00000000000c7805 */ /* 0x000fe4000001ff00 */
[--C-:B-----5:R-:W-:Y:S01]  /*01d0*/  IMAD.WIDE R26, R27, 0x4, R28.reuse ;  /* 0x000000041b1a7825 */ /* 0x120fe200078e021c */
[----:B------:R4:W5:Y:S01]  /*01e0*/  @P2 LDG.E.EL.128 R8, desc[UR8][R22.64] ;  /* 0x0000000816082981 */ /* 0x000962000c2e1d00 */
[----:B------:R-:W-:Y:S02]  /*01f0*/  CS2R R16, SRZ ;  /* 0x0000000000107805 */ /* 0x000fe4000001ff00 */
[----:B------:R-:W-:Y:S01]  /*0200*/  CS2R R18, SRZ ;  /* 0x0000000000127805 */ /* 0x000fe2000001ff00 */
[----:B------:R-:W-:Y:S01]  /*0210*/  IMAD.WIDE R28, R15, 0x4, R28 ;  /* 0x000000040f1c7825 */ /* 0x000fe200078e021c */
[----:B------:R-:W-:-:S02]  /*0220*/  CS2R R14, SRZ ;  /* 0x00000000000e7805 */ /* 0x000fc4000001ff00 */
[----:B-1----:R-:W-:Y:S01]  /*0230*/  CS2R R20, SRZ ;  /* 0x0000000000147805 */ /* 0x002fe2000001ff00 */
[----:B--2---:R-:W-:Y:S01]  /*0240*/  IMAD.WIDE R24, R3, 0x4, R24 ;  /* 0x0000000403187825 */ /* 0x004fe200078e0218 */
[----:B------:R-:W2:Y:S01]  /*0250*/  @P2 LDG.E.EL.128 R16, desc[UR8][R28.64] ;  /* 0x000000081c102981 */ /* 0x000ea2000c2e1d00 */
[----:B----4-:R-:W-:-:S03]  /*0260*/  CS2R R22, SRZ ;  /* 0x0000000000167805 */ /* 0x010fc6000001ff00 */
[----:B------:R1:W4:Y:S04]  /*0270*/  @P1 LDG.E.EL.128 R12, desc[UR8][R26.64] ;  /* 0x000000081a0c1981 */ /* 0x000328000c2e1d00 */
[----:B------:R1:W4:Y:S02]  /*0280*/  @!P0 LDG.E.EL.128 R20, desc[UR8][R24.64] ;  /* 0x0000000818148981 */ /* 0x000324000c2e1d00 */
[----:B-1----:R-:W1:Y:S01]  /*0290*/  LDC.64 R26, c[0x0][0x228] ;  /* 0x00008a00ff1a7b82 */ /* 0x002e620000000a00 */
[----:B0-----:R-:W-:Y:S01]  /*02a0*/  CS2R R24, SRZ ;  /* 0x0000000000187805 */ /* 0x001fe2000001ff00 */
[C---:B----4-:R-:W-:Y:S01]  /*02b0*/  FADD R28, -R23.reuse, R15 ;  /* 0x0000000f171c7221 */ /* 0x050fe20000000100 */
[----:B--2---:R-:W-:Y:S01]  /*02c0*/  FADD R19, -R23, R19 ;  /* 0x0000001317137221 */ /* 0x004fe20000000100 */
[C---:B------:R-:W-:Y:S01]  /*02d0*/  FADD R14, -R22.reuse, R14 ;  /* 0x0000000e160e7221 */ /* 0x040fe20000000100 */
[----:B------:R-:W-:Y:S01]  /*02e0*/  FADD R18, -R22, R18 ;  /* 0x0000001216127221 */ /* 0x000fe20000000100 */
[----:B-1----:R-:W-:Y:S01]  /*02f0*/  IMAD.WIDE R22, R3, 0x4, R26 ;  /* 0x0000000403167825 */ /* 0x002fe200078e021a */
[----:B------:R-:W-:-:S06]  /*0300*/  CS2R R26, SRZ ;  /* 0x00000000001a7805 */ /* 0x000fcc000001ff00 */
[----:B------:R-:W2:Y:S01]  /*0310*/  @!P0 LDG.E.EL.128 R24, desc[UR8][R22.64] ;  /* 0x0000000816188981 */ /* 0x000ea2000c2e1d00 */
[C---:B------:R-:W-:Y:S01]  /*0320*/  FADD R13, -R21.reuse, R13 ;  /* 0x0000000d150d7221 */ /* 0x040fe20000000100 */
[----:B------:R-:W-:Y:S01]  /*0330*/  FADD R17, -R21, R17 ;  /* 0x0000001115117221 */ /* 0x000fe20000000100 */
[C---:B------:R-:W-:Y:S01]  /*0340*/  FADD R12, -R20.reuse, R12 ;  /* 0x0000000c140c7221 */ /* 0x040fe20000000100 */
[----:B------:R-:W-:Y:S01]  /*0350*/  FADD R20, -R20, R16 ;  /* 0x0000001014147221 */ /* 0x000fe20000000100 */
[----:B------:R-:W-:Y:S01]  /*0360*/  HFMA2.MMA R16, -RZ, RZ, 1.625, 0 ;  /* 0x3e800000ff107435 */ /* 0x000fe200000001ff */
[----:B--2---:R-:W-:Y:S01]  /*0370*/  FADD R24, R24, 9.9999997473787516356e-06 ;  /* 0x3727c5ac18187421 */ /* 0x004fe20000000000 */
[----:B------:R-:W-:-:S04]  /*0380*/  FADD R25, R25, 9.9999997473787516356e-06 ;  /* 0x3727c5ac19197421 */ /* 0x000fc80000000000 */
[----:B------:R-:W0:Y:S08]  /*0390*/  MUFU.SQRT R15, R25 ;  /* 0x00000019000f7308 */ /* 0x000e300000002000 */
[----:B------:R-:W1:Y:S01]  /*03a0*/  MUFU.SQRT R24, R24 ;  /* 0x0000001800187308 */ /* 0x000e620000002000 */
[----:B------:R-:W-:-:S07]  /*03b0*/  FADD R26, R26, 9.9999997473787516356e-06 ;  /* 0x3727c5ac1a1a7421 */ /* 0x000fce0000000000 */
[----:B------:R-:W2:Y:S01]  /*03c0*/  MUFU.SQRT R21, R26 ;  /* 0x0000001a00157308 */ /* 0x000ea20000002000 */
[C---:B0-----:R-:W-:Y:S02]  /*03d0*/  FSETP.GT.AND P2, PT, R15.reuse, 8.50705917302346158658e+37, PT ;  /* 0x7e8000000f00780b */ /* 0x041fe40003f44000 */
[C---:B-1----:R-:W-:Y:S02]  /*03e0*/  FSETP.GT.AND P6, PT, R24.reuse, 8.50705917302346158658e+37, PT ;  /* 0x7e8000001800780b */ /* 0x042fe40003fc4000 */
[----:B------:R-:W-:Y:S02]  /*03f0*/  FSETP.GEU.AND P1, PT, R24, 1.175494350822287508e-38, PT ;  /* 0x008000001800780b */ /* 0x000fe40003f2e000 */
[----:B------:R-:W-:-:S07]  /*0400*/  FSETP.GEU.AND P3, PT, R15, 1.175494350822287508e-38, PT ;  /* 0x008000000f00780b */ /* 0x000fce0003f6e000 */
[----:B------:R-:W-:Y:S01]  /*0410*/  @P2 FMUL R15, R15, 0.25 ;  /* 0x3e8000000f0f2820 */ /* 0x000fe20000400000 */
[C---:B--2---:R-:W-:Y:S01]  /*0420*/  FSETP.GT.AND P4, PT, R21.reuse, 8.50705917302346158658e+37, PT ;  /* 0x7e8000001500780b */ /* 0x044fe20003f84000 */
[----:B------:R-:W-:Y:S01]  /*0430*/  @P6 FMUL R24, R24, 0.25 ;  /* 0x3e80000018186820 */ /* 0x000fe20000400000 */
[----:B------:R-:W-:-:S03]  /*0440*/  FSETP.GEU.AND P5, PT, R21, 1.175494350822287508e-38, PT ;  /* 0x008000001500780b */ /* 0x000fc60003fae000 */
[----:B------:R-:W-:Y:S01]  /*0450*/  @!P1 FMUL R24, R24, 16777216 ;  /* 0x4b80000018189820 */ /* 0x000fe20000400000 */
[----:B------:R-:W-:Y:S01]  /*0460*/  @!P3 FMUL R15, R15, 16777216 ;  /* 0x4b8000000f0fb820 */ /* 0x000fe20000400000 */
[----:B------:R-:W-:-:S04]  /*0470*/  FADD R27, R27, 9.9999997473787516356e-06 ;  /* 0x3727c5ac1b1b7421 */ /* 0x000fc80000000000 */
[----:B------:R-:W0:Y:S02]  /*0480*/  MUFU.RCP R24, R24 ;  /* 0x0000001800187308 */ /* 0x000e240000001000 */
[----:B------:R-:W-:Y:S01]  /*0490*/  @P4 FMUL R21, R21, 0.25 ;  /* 0x3e80000015154820 */ /* 0x000fe20000400000 */
[----:B------:R-:W-:-:S05]  /*04a0*/  FSEL R23, R16, 1, P6 ;  /* 0x3f80000010177808 */ /* 0x000fca0003000000 */
[----:B------:R-:W1:Y:S01]  /*04b0*/  MUFU.RCP R15, R15 ;  /* 0x0000000f000f7308 */ /* 0x000e620000001000 */
[----:B------:R-:W-:Y:S01]  /*04c0*/  @!P5 FMUL R21, R21, 16777216 ;  /* 0x4b8000001515d820 */ /* 0x000fe20000400000 */
[----:B------:R-:W-:-:S06]  /*04d0*/  FSEL R22, R16, 1, P2 ;  /* 0x3f80000010167808 */ /* 0x000fcc0001000000 */
[----:B------:R2:W4:Y:S01]  /*04e0*/  MUFU.SQRT R29, R27 ;  /* 0x0000001b001d7308 */ /* 0x0005220000002000 */
[----:B------:R-:W-:Y:S01]  /*04f0*/  @!P1 FMUL R23, R23, 16777216 ;  /* 0x4b80000017179820 */ /* 0x000fe20000400000 */
[----:B------:R-:W-:Y:S01]  /*0500*/  @!P3 FMUL R22, R22, 16777216 ;  /* 0x4b8000001616b820 */ /* 0x000fe20000400000 */
[----:B--2---:R-:W2:Y:S05]  /*0510*/  LDC.64 R26, c[0x0][0x230] ;  /* 0x00008c00ff1a7b82 */ /* 0x004eaa0000000a00 */
[----:B------:R3:W5:Y:S01]  /*0520*/  MUFU.RCP R25, R21 ;  /* 0x0000001500197308 */ /* 0x0007620000001000 */
[----:B0-----:R-:W-:Y:S01]  /*0530*/  FMUL R23, R24, R23 ;  /* 0x0000001718177220 */ /* 0x001fe20000400000 */
[----:B-1----:R-:W-:Y:S01]  /*0540*/  FMUL R24, R15, R22 ;  /* 0x000000160f187220 */ /* 0x002fe20000400000 */
[----:B------:R-:W-:-:S02]  /*0550*/  FSEL R22, R16, 1, P4 ;  /* 0x3f80000010167808 */ /* 0x000fc40002000000 */
[C---:B----4-:R-:W-:Y:S02]  /*0560*/  FSETP.GT.AND P6, PT, R29.reuse, 8.50705917302346158658e+37, PT ;  /* 0x7e8000001d00780b */ /* 0x050fe40003fc4000 */
[----:B------:R-:W-:Y:S01]  /*0570*/  FSETP.GEU.AND P1, PT, R29, 1.175494350822287508e-38, PT ;  /* 0x008000001d00780b */ /* 0x000fe20003f2e000 */
[----:B------:R-:W-:Y:S01]  /*0580*/  @!P5 FMUL R22, R22, 16777216 ;  /* 0x4b8000001616d820 */ /* 0x000fe20000400000 */
[-C--:B---3--:R-:W-:Y:S01]  /*0590*/  FMUL R21, R12, R23.reuse ;  /* 0x000000170c157220 */ /* 0x088fe20000400000 */
[----:B------:R-:W-:Y:S01]  /*05a0*/  FMUL R20, R20, R23 ;  /* 0x0000001714147220 */ /* 0x000fe20000400000 */
[----:B------:R-:W-:Y:S01]  /*05b0*/  FMUL R23, R17, R24 ;  /* 0x0000001811177220 */ /* 0x000fe20000400000 */
[----:B-----5:R-:W-:Y:S01]  /*05c0*/  FMUL R25, R25, R22 ;  /* 0x0000001619197220 */ /* 0x020fe20000400000 */
[----:B------:R-:W-:Y:S01]  /*05d0*/  FMUL R22, R13, R24 ;  /* 0x000000180d167220 */ /* 0x000fe20000400000 */
[----:B------:R-:W-:-:S04]  /*05e0*/  CS2R R12, SRZ ;  /* 0x00000000000c7805 */ /* 0x000fc8000001ff00 */
[----:B------:R-:W-:Y:S01]  /*05f0*/  @P6 FMUL R29, R29, 0.25 ;  /* 0x3e8000001d1d6820 */ /* 0x000fe20000400000 */
[----:B------:R-:W-:Y:S01]  /*0600*/  FMUL R24, R14, R25 ;  /* 0x000000190e187220 */ /* 0x000fe20000400000 */
[----:B------:R-:W-:Y:S01]  /*0610*/  CS2R R14, SRZ ;  /* 0x00000000000e7805 */ /* 0x000fe2000001ff00 */
[----:B--2---:R-:W-:-:S04]  /*0620*/  IMAD.WIDE R26, R3, 0x4, R26 ;  /* 0x00000004031a7825 */ /* 0x004fc800078e021a */
[----:B------:R-:W-:Y:S01]  /*0630*/  @!P1 FMUL R29, R29, 16777216 ;  /* 0x4b8000001d1d9820 */ /* 0x000fe20000400000 */
[----:B------:R0:W2:Y:S05]  /*0640*/  @!P0 LDG.E.EL.128 R12, desc[UR8][R26.64] ;  /* 0x000000081a0c8981 */ /* 0x0000aa000c2e1d00 */
[----:B------:R-:W1:Y:S01]  /*0650*/  MUFU.RCP R29, R29 ;  /* 0x0000001d001d7308 */ /* 0x000e620000001000 */
[----:B0-----:R-:W0:Y:S01]  /*0660*/  LDC.64 R26, c[0x0][0x238] ;  /* 0x00008e00ff1a7b82 */ /* 0x001e220000000a00 */
[----:B------:R-:W-:-:S05]  /*0670*/  FSEL R16, R16, 1, P6 ;  /* 0x3f80000010107808 */ /* 0x000fca0003000000 */
[----:B------:R-:W-:-:S04]  /*0680*/  @!P1 FMUL R16, R16, 16777216 ;  /* 0x4b80000010109820 */ /* 0x000fc80000400000 */
[----:B-1----:R-:W-:Y:S01]  /*0690*/  FMUL R16, R29, R16 ;  /* 0x000000101d107220 */ /* 0x002fe20000400000 */
[----:B------:R-:W-:-:S03]  /*06a0*/  FMUL R25, R18, R25 ;  /* 0x0000001912197220 */ /* 0x000fc60000400000 */
[-C--:B------:R-:W-:Y:S01]  /*06b0*/  FMUL R28, R28, R16.reuse ;  /* 0x000000101c1c7220 */ /* 0x080fe20000400000 */
[----:B------:R-:W-:Y:S01]  /*06c0*/  FMUL R29, R19, R16 ;  /* 0x00000010131d7220 */ /* 0x000fe20000400000 */
[----:B------:R-:W-:Y:S02]  /*06d0*/  CS2R R16, SRZ ;  /* 0x0000000000107805 */ /* 0x000fe4000001ff00 */
[----:B------:R-:W-:Y:S01]  /*06e0*/  CS2R R18, SRZ ;  /* 0x0000000000127805 */ /* 0x000fe2000001ff00 */
[----:B0-----:R-:W-:-:S05]  /*06f0*/  IMAD.WIDE R26, R3, 0x4, R26 ;  /* 0x00000004031a7825 */ /* 0x001fca00078e021a */
[----:B------:R-:W2:Y:S01]  /*0700*/  @!P0 LDG.E.EL.128 R16, desc[UR8][R26.64] ;  /* 0x000000081a108981 */ /* 0x000ea2000c2e1d00 */
[----:B------:R-:W0:Y:S01]  /*0710*/  S2R R3, SR_TID.X ;  /* 0x0000000000037919 */ /* 0x000e220000002100 */
[----:B------:R-:W1:Y:S01]  /*0720*/  S2UR UR6, SR_CgaCtaId ;  /* 0x00000000000679c3 */ /* 0x000e620000008800 */
[----:B------:R-:W-:Y:S01]  /*0730*/  UMOV UR5, 0x400 ;  /* 0x0000040000057882 */ /* 0x000fe20000000000 */
[----:B------:R-:W-:Y:S01]  /*0740*/  LOP3.LUT R0, R0, 0x1f, R2, 0xf8, !PT ;  /* 0x0000001f00007812 */ /* 0x000fe200078ef802 */
[----:B-1----:R-:W-:-:S03]  /*0750*/  UPRMT UR5, UR6, 0x654, UR5 ;  /* 0x0000065406057896 */ /* 0x002fc60008000005 */
[----:B------:R-:W-:Y:S01]  /*0760*/  ISETP.GE.AND P0, PT, R0, 0x20, PT ;  /* 0x000000200000780c */ /* 0x000fe20003f06270 */
[-CC-:B--2---:R-:W-:Y:S01]  /*0770*/  FFMA R21, R21, R12.reuse, R16.reuse ;  /* 0x0000000c15157223 */ /* 0x184fe20000000010 */
[----:B------:R-:W-:Y:S01]  /*0780*/  FFMA R20, R20, R12, R16 ;  /* 0x0000000c14147223 */ /* 0x000fe20000000010 */
[-CC-:B------:R-:W-:Y:S01]  /*0790*/  FFMA R22, R22, R13.reuse, R17.reuse ;  /* 0x0000000d16167223 */ /* 0x180fe20000000011 */
[----:B------:R-:W-:Y:S01]  /*07a0*/  FFMA R12, R23, R13, R17 ;  /* 0x0000000d170c7223 */ /* 0x000fe20000000011 */
[-CC-:B------:R-:W-:Y:S01]  /*07b0*/  FFMA R13, R24, R14.reuse, R18.reuse ;  /* 0x0000000e180d7223 */ /* 0x180fe20000000012 */
[----:B------:R-:W-:Y:S01]  /*07c0*/  FFMA R25, R25, R14, R18 ;  /* 0x0000000e19197223 */ /* 0x000fe20000000012 */
[----:B0-----:R-:W-:Y:S02]  /*07d0*/  SHF.R.U32.HI R14, RZ, 0x1, R3 ;  /* 0x00000001ff0e7819 */ /* 0x001fe40000011603 */
[----:B------:R-:W-:Y:S01]  /*07e0*/  SHF.L.U32 R16, R3, 0x4, RZ ;  /* 0x0000000403107819 */ /* 0x000fe200000006ff */
[----:B------:R-:W-:Y:S01]  /*07f0*/  FFMA R28, R28, R15, R19 ;  /* 0x0000000f1c1c7223 */ /* 0x000fe20000000013 */
[----:B------:R-:W-:-:S02]  /*0800*/  LOP3.LUT R14, R14, 0x3c, RZ, 0xc0, !PT ;  /* 0x0000003c0e0e7812 */ /* 0x000fc400078ec0ff */
[----:B------:R-:W-:Y:S01]  /*0810*/  LOP3.LUT R17, R16, 0x7f0, RZ, 0xc0, !PT ;  /* 0x000007f010117812 */ /* 0x000fe200078ec0ff */
[----:B------:R-:W-:Y:S01]  /*0820*/  FADD R4, R21, R4 ;  /* 0x0000000415047221 */ /* 0x000fe20000000000 */
[----:B------:R-:W-:Y:S01]  /*0830*/  FADD R5, R22, R5 ;  /* 0x0000000516057221 */ /* 0x000fe20000000000 */
[----:B------:R-:W-:Y:S01]  /*0840*/  FADD R13, R13, R6 ;  /* 0x000000060d0d7221 */ /* 0x000fe20000000000 */
[----:B------:R-:W-:Y:S01]  /*0850*/  IADD3 R18, R17, UR5, R14 ;  /* 0x0000000511127c10 */ /* 0x000fe2000fffe00e */
[----:B------:R-:W-:Y:S01]  /*0860*/  FADD R28, R28, R7 ;  /* 0x000000071c1c7221 */ /* 0x000fe20000000000 */
[----:B------:R-:W-:Y:S02]  /*0870*/  SHF.R.U32.HI R23, RZ, 0x5, R2 ;  /* 0x00000005ff177819 */ /* 0x000fe40000011602 */
[----:B------:R-:W-:Y:S02]  /*0880*/  SHF.R.U32.HI R16, RZ, 0x3, R3 ;  /* 0x00000003ff107819 */ /* 0x000fe40000011603 */
[----:B------:R-:W-:Y:S01]  /*0890*/  LOP3.LUT R2, R3, 0x7f, RZ, 0xc0, !PT ;  /* 0x0000007f03027812 */ /* 0x000fe200078ec0ff */
[----:B------:R0:W-:Y:S01]  /*08a0*/  STS [R18], R4 ;  /* 0x0000000412007388 */ /* 0x0001e20000000800 */
[----:B------:R-:W-:-:S03]  /*08b0*/  LOP3.LUT R3, R16, 0xc, RZ, 0xc0, !PT ;  /* 0x0000000c10037812 */ /* 0x000fc600078ec0ff */
[----:B------:R1:W-:Y:S01]  /*08c0*/  STS [R18+0x4], R5 ;  /* 0x0000040512007388 */ /* 0x0003e20000000800 */
[----:B------:R-:W-:-:S03]  /*08d0*/  LOP3.LUT R14, R2, 0x80, RZ, 0xfc, !PT ;  /* 0x00000080020e7812 */ /* 0x000fc600078efcff */
[----:B------:R-:W-:Y:S01]  /*08e0*/  STS [R18+0x8], R13 ;  /* 0x0000080d12007388 */ /* 0x000fe20000000800 */
[----:B------:R-:W-:-:S03]  /*08f0*/  SGXT.U32 R17, R23, 0x2 ;  /* 0x000000021711781a */ /* 0x000fc60000000000 */
[----:B------:R-:W-:Y:S01]  /*0900*/  STS [R18+0xc], R28 ;  /* 0x00000c1c12007388 */ /* 0x000fe20000000800 */
[C---:B------:R-:W-:Y:S02]  /*0910*/  LOP3.LUT R16, R2.reuse, 0x100, RZ, 0xfc, !PT ;  /* 0x0000010002107812 */ /* 0x040fe400078efcff */
[----:B------:R-:W-:Y:S02]  /*0920*/  LOP3.LUT R23, R2, 0x180, RZ, 0xfc, !PT ;  /* 0x0000018002177812 */ /* 0x000fe400078efcff */
[----:B------:R-:W-:Y:S02]  /*0930*/  SHF.R.U32.HI R14, RZ, 0x3, R14 ;  /* 0x00000003ff0e7819 */ /* 0x000fe4000001160e */
[----:B------:R-:W-:Y:S02]  /*0940*/  SHF.R.U32.HI R16, RZ, 0x3, R16 ;  /* 0x00000003ff107819 */ /* 0x000fe40000011610 */
[----:B------:R-:W-:Y:S02]  /*0950*/  SHF.R.U32.HI R23, RZ, 0x3, R23 ;  /* 0x00000003ff177819 */ /* 0x000fe40000011617 */
[----:B------:R-:W-:-:S02]  /*0960*/  LOP3.LUT R14, R14, 0x1c, RZ, 0xc0, !PT ;  /* 0x0000001c0e0e7812 */ /* 0x000fc400078ec0ff */
[----:B------:R-:W-:Y:S02]  /*0970*/  LOP3.LUT R16, R16, 0x2c, RZ, 0xc0, !PT ;  /* 0x0000002c10107812 */ /* 0x000fe400078ec0ff */
[----:B------:R-:W-:Y:S02]  /*0980*/  LOP3.LUT R24, R23, 0x3c, RZ, 0xc0, !PT ;  /* 0x0000003c17187812 */ /* 0x000fe400078ec0ff */
[----:B------:R-:W-:Y:S02]  /*0990*/  IADD3 R23, R14, UR5, RZ ;  /* 0x000000050e177c10 */ /* 0x000fe4000fffe0ff */
[----:B------:R-:W-:Y:S02]  /*09a0*/  LOP3.LUT R17, R17, UR4, RZ, 0xfc, !PT ;  /* 0x0000000411117c12 */ /* 0x000fe4000f8efcff */
[----:B------:R-:W-:Y:S02]  /*09b0*/  IADD3 R3, R3, UR5, RZ ;  /* 0x0000000503037c10 */ /* 0x000fe4000fffe0ff */
[----:B------:R-:W-:-:S02]  /*09c0*/  IADD3 R27, R16, UR5, RZ ;  /* 0x00000005101b7c10 */ /* 0x000fc4000fffe0ff */
[----:B------:R-:W-:Y:S02]  /*09d0*/  IADD3 R24, R24, UR5, RZ ;  /* 0x0000000518187c10 */ /* 0x000fe4000fffe0ff */
[C---:B------:R-:W-:Y:S01]  /*09e0*/  LEA R14, R2.reuse, R23, 0x2 ;  /* 0x00000017020e7211 */ /* 0x040fe200078e10ff */
[----:B0-----:R-:W-:Y:S01]  /*09f0*/  FFMA R4, R29, R15, R19 ;  /* 0x0000000f1d047223 */ /* 0x001fe20000000013 */
[C---:B------:R-:W-:Y:S01]  /*0a00*/  LEA R3, R2.reuse, R3, 0x2 ;  /* 0x0000000302037211 */ /* 0x040fe200078e10ff */
[----:B------:R-:W-:Y:S01]  /*0a10*/  BAR.SYNC.DEFER_BLOCKING 0x0 ;  /* 0x0000000000007b1d */ /* 0x000fe20000010000 */
[C---:B------:R-:W-:Y:S02]  /*0a20*/  LEA R16, R2.reuse, R27, 0x2 ;  /* 0x0000001b02107211 */ /* 0x040fe400078e10ff */
[----:B------:R-:W-:Y:S02]  /*0a30*/  LOP3.LUT R23, R17, 0x18, RZ, 0xfc, !PT ;  /* 0x0000001811177812 */ /* 0x000fe400078efcff */
[----:B------:R-:W-:Y:S01]  /*0a40*/  LEA R2, R2, R24, 0x2 ;  /* 0x0000001802027211 */ /* 0x000fe200078e10ff */
[----:B------:R-:W-:Y:S01]  /*0a50*/  FADD R15, R20, R8 ;  /* 0x00000008140f7221 */ /* 0x000fe20000000000 */
[----:B------:R-:W-:Y:S01]  /*0a60*/  FADD R9, R12, R9 ;  /* 0x000000090c097221 */ /* 0x000fe20000000000 */
[----:B------:R-:W-:-:S04]  /*0a70*/  IMAD.HI R21, R23, 0x5397829d, RZ ;  /* 0x5397829d17157827 */ /* 0x000fc800078e02ff */
[----:B------:R-:W-:Y:S01]  /*0a80*/  FADD R29, R25, R10 ;  /* 0x0000000a191d7221 */ /* 0x000fe20000000000 */
[----:B------:R-:W-:Y:S01]  /*0a90*/  FADD R8, R4, R11 ;  /* 0x0000000b04087221 */ /* 0x000fe20000000000 */
[----:B------:R-:W0:Y:S04]  /*0aa0*/  LDS R13, [R3] ;  /* 0x00000000030d7984 */ /* 0x000e280000000800 */
[----:B------:R-:W2:Y:S01]  /*0ab0*/  LDS R12, [R14+0x200] ;  /* 0x000200000e0c7984 */ /* 0x000ea20000000800 */
[----:B------:R-:W-:Y:S01]  /*0ac0*/  SHF.R.U32.HI R22, RZ, 0x1f, R21 ;  /* 0x0000001fff167819 */ /* 0x000fe20000011615 */
[----:B-1----:R-:W1:Y:S02]  /*0ad0*/  LDC.64 R4, c[0x0][0x240] ;  /* 0x00009000ff047b82 */ /* 0x002e640000000a00 */
[----:B------:R-:W3:Y:S04]  /*0ae0*/  LDS R11, [R16+0x400] ;  /* 0x00040000100b7984 */ /* 0x000ee80000000800 */
[----:B------:R-:W4:Y:S02]  /*0af0*/  LDS R10, [R2+0x600] ;  /* 0x00060000020a7984 */ /* 0x000f240000000800 */
[----:B------:R-:W-:Y:S01]  /*0b00*/  BAR.SYNC.DEFER_BLOCKING 0x0 ;  /* 0x0000000000007b1d */ /* 0x000fe20000010000 */
[----:B------:R-:W-:-:S02]  /*0b10*/  LEA.HI.SX32 R22, R21, R22, 0x1c ;  /* 0x0000001615167211 */ /* 0x000fc400078fe2ff */
[----:B------:R-:W-:-:S03]  /*0b20*/  ISETP.LT.AND P1, PT, R23, 0xc4, !P0 ;  /* 0x000000c41700780c */ /* 0x000fc60004721270 */
[----:B------:R-:W-:Y:S02]  /*0b30*/  IMAD R21, R22, -0x31, R23 ;  /* 0xffffffcf16157824 */ /* 0x000fe400078e0217 */
[----:B------:R-:W-:-:S04]  /*0b40*/  IMAD.HI R23, R17, 0x5397829d, RZ ;  /* 0x5397829d11177827 */ /* 0x000fc800078e02ff */
[----:B------:R-:W-:-:S04]  /*0b50*/  IMAD R21, R0, 0x31, R21 ;  /* 0x0000003100157824 */ /* 0x000fc800078e0215 */
[----:B------:R-:W-:Y:S01]  /*0b60*/  IMAD R21, R22, 0x620, R21 ;  /* 0x0000062016157824 */ /* 0x000fe200078e0215 */
[----:B------:R-:W-:-:S04]  /*0b70*/  SHF.R.U32.HI R22, RZ, 0x1f, R23 ;  /* 0x0000001fff167819 */ /* 0x000fc80000011617 */
[----:B------:R-:W-:Y:S01]  /*0b80*/  LEA.HI.SX32 R22, R23, R22, 0x1c ;  /* 0x0000001617167211 */ /* 0x000fe200078fe2ff */
[----:B------:R-:W-:Y:S04]  /*0b90*/  STS [R18], R15 ;  /* 0x0000000f12007388 */ /* 0x000fe80000000800 */
[----:B------:R5:W-:Y:S04]  /*0ba0*/  STS [R18+0x4], R9 ;  /* 0x0000040912007388 */ /* 0x000be80000000800 */
[----:B------:R-:W-:Y:S04]  /*0bb0*/  STS [R18+0x8], R29 ;  /* 0x0000081d12007388 */ /* 0x000fe80000000800 */
[----:B------:R0:W-:Y:S01]  /*0bc0*/  STS [R18+0xc], R8 ;  /* 0x00000c0812007388 */ /* 0x0001e20000000800 */
[----:B------:R-:W-:Y:S01]  /*0bd0*/  BAR.SYNC.DEFER_BLOCKING 0x0 ;  /* 0x0000000000007b1d */ /* 0x000fe20000010000 */
[----:B------:R-:W-:Y:S01]  /*0be0*/  IMAD R23, R22, -0x31, R17 ;  /* 0xffffffcf16177824 */ /* 0x000fe200078e0211 */
[----:B------:R-:W-:-:S02]  /*0bf0*/  LOP3.LUT R27, R17, 0x14, RZ, 0xfc, !PT ;  /* 0x00000014111b7812 */ /* 0x000fc400078efcff */
[----:B------:R-:W-:Y:S01]  /*0c00*/  LOP3.LUT R6, R17, 0x10, RZ, 0xfc, !PT ;  /* 0x0000001011067812 */ /* 0x000fe200078efcff */
[----:B------:R-:W-:-:S04]  /*0c10*/  IMAD R23, R0, 0x31, R23 ;  /* 0x0000003100177824 */ /* 0x000fc800078e0217 */
[----:B------:R-:W-:Y:S02]  /*0c20*/  IMAD R23, R22, 0x620, R23 ;  /* 0x0000062016177824 */ /* 0x000fe400078e0217 */
[----:B------:R-:W-:-:S04]  /*0c30*/  IMAD.HI R22, R27, 0x5397829d, RZ ;  /* 0x5397829d1b167827 */ /* 0x000fc800078e02ff */
[----:B------:R-:W-:Y:S01]  /*0c40*/  IMAD.HI R24, R6, 0x5397829d, RZ ;  /* 0x5397829d06187827 */ /* 0x000fe200078e02ff */
[----:B------:R-:W-:Y:S02]  /*0c50*/  SHF.R.U32.HI R7, RZ, 0x1f, R22 ;  /* 0x0000001fff077819 */ /* 0x000fe40000011616 */
[----:B------:R-:W-:Y:S02]  /*0c60*/  LOP3.LUT R19, R17, 0x4, RZ, 0xfc, !PT ;  /* 0x0000000411137812 */ /* 0x000fe400078efcff */
[----:B------:R-:W-:Y:S02]  /*0c70*/  SHF.R.U32.HI R26, RZ, 0x1f, R24 ;  /* 0x0000001fff1a7819 */ /* 0x000fe40000011618 */
[----:B------:R-:W-:Y:S02]  /*0c80*/  LEA.HI.SX32 R22, R22, R7, 0x1c ;  /* 0x0000000716167211 */ /* 0x000fe400078fe2ff */
[----:B------:R-:W-:Y:S01]  /*0c90*/  LEA.HI.SX32 R7, R24, R26, 0x1c ;  /* 0x0000001a18077211 */ /* 0x000fe200078fe2ff */
[----:B------:R-:W2:Y:S01]  /*0ca0*/  LDS R3, [R3] ;  /* 0x0000000003037984 */ /* 0x000ea20000000800 */
[----:B------:R-:W-:Y:S01]  /*0cb0*/  IMAD.HI R26, R19, 0x5397829d, RZ ;  /* 0x5397829d131a7827 */ /* 0x000fe200078e02ff */
[----:B------:R-:W-:-:S02]  /*0cc0*/  LOP3.LUT R24, R17, 0x8, RZ, 0xfc, !PT ;  /* 0x0000000811187812 */ /* 0x000fc400078efcff */
[----:B------:R-:W2:Y:S01]  /*0cd0*/  LDS R14, [R14+0x200] ;  /* 0x000200000e0e7984 */ /* 0x000ea20000000800 */
[----:B------:R-:W-:Y:S02]  /*0ce0*/  LOP3.LUT R20, R17, 0xc, RZ, 0xfc, !PT ;  /* 0x0000000c11147812 */ /* 0x000fe400078efcff */
[----:B------:R-:W-:Y:S01]  /*0cf0*/  ISETP.LT.AND P2, PT, R27, 0xc4, !P0 ;  /* 0x000000c41b00780c */ /* 0x000fe20004741270 */
[----:B------:R-:W2:Y:S01]  /*0d00*/  LDS R16, [R16+0x400] ;  /* 0x0004000010107984 */ /* 0x000ea20000000800 */
[----:B------:R-:W-:Y:S01]  /*0d10*/  IMAD R27, R22, -0x31, R27 ;  /* 0xffffffcf161b7824 */ /* 0x000fe200078e021b */
[----:B-----5:R-:W-:Y:S01]  /*0d20*/  SHF.R.U32.HI R9, RZ, 0x1f, R26 ;  /* 0x0000001fff097819 */ /* 0x020fe2000001161a */
[----:B0-----:R-:W-:Y:S01]  /*0d30*/  IMAD.HI R18, R24, 0x5397829d, RZ ;  /* 0x5397829d18127827 */ /* 0x001fe200078e02ff */
[----:B------:R-:W-:-:S03]  /*0d40*/  ISETP.LT.AND P3, PT, R17, 0xc4, !P0 ;  /* 0x000000c41100780c */ /* 0x000fc60004761270 */
[----:B------:R-:W-:Y:S01]  /*0d50*/  IMAD.HI R25, R20, 0x5397829d, RZ ;  /* 0x5397829d14197827 */ /* 0x000fe200078e02ff */
[----:B------:R-:W-:-:S03]  /*0d60*/  LEA.HI.SX32 R26, R26, R9, 0x1c ;  /* 0x000000091a1a7211 */ /* 0x000fc600078fe2ff */
[----:B------:R-:W-:Y:S01]  /*0d70*/  IMAD R15, R0, 0x31, R27 ;  /* 0x00000031000f7824 */ /* 0x000fe200078e021b */
[----:B------:R-:W-:-:S03]  /*0d80*/  SHF.R.U32.HI R27, RZ, 0x1f, R18 ;  /* 0x0000001fff1b7819 */ /* 0x000fc60000011612 */
[----:B------:R-:W-:Y:S01]  /*0d90*/  IMAD R15, R22, 0x620, R15 ;  /* 0x00000620160f7824 */ /* 0x000fe200078e020f */
[----:B------:R-:W-:Y:S01]  /*0da0*/  SHF.R.U32.HI R22, RZ, 0x1f, R25 ;  /* 0x0000001fff167819 */ /* 0x000fe20000011619 */
[----:B-1----:R-:W-:Y:S01]  /*0db0*/  IMAD.WIDE R8, R23, 0x4, R4 ;  /* 0x0000000417087825 */ /* 0x002fe200078e0204 */
[----:B------:R-:W-:Y:S02]  /*0dc0*/  ISETP.LT.AND P6, PT, R19, 0xc4, !P0 ;  /* 0x000000c41300780c */ /* 0x000fe400047c1270 */
[----:B------:R-:W-:Y:S01]  /*0dd0*/  LEA.HI.SX32 R23, R18, R27, 0x1c ;  /* 0x0000001b12177211 */ /* 0x000fe200078fe2ff */
[----:B------:R-:W-:Y:S01]  /*0de0*/  IMAD R19, R26, -0x31, R19 ;  /* 0xffffffcf1a137824 */ /* 0x000fe200078e0213 */
[----:B------:R-:W-:-:S03]  /*0df0*/  LEA.HI.SX32 R25, R25, R22, 0x1c ;  /* 0x0000001619197211 */ /* 0x000fc600078fe2ff */
[----:B------:R-:W-:Y:S02]  /*0e00*/  IMAD R18, R0, 0x31, R19 ;  /* 0x0000003100127824 */ /* 0x000fe400078e0213 */
[----:B------:R-:W-:Y:S02]  /*0e10*/  IMAD R19, R7, -0x31, R6 ;  /* 0xffffffcf07137824 */ /* 0x000fe400078e0206 */
[----:B------:R-:W-:Y:S01]  /*0e20*/  IMAD R29, R23, -0x31, R24 ;  /* 0xffffffcf171d7824 */ /* 0x000fe200078e0218 */
[----:B------:R0:W-:Y:S01]  /*0e30*/  @P3 STG.E desc[UR8][R8.64], R13 ;  /* 0x0000000d08003986 */ /* 0x0001e2000c101908 */
[----:B------:R-:W-:Y:S01]  /*0e40*/  IMAD R27, R25, -0x31, R20 ;  /* 0xffffffcf191b7824 */ /* 0x000fe200078e0214 */
[----:B------:R-:W-:Y:S01]  /*0e50*/  ISETP.LT.AND P4, PT, R20, 0xc4, !P0 ;  /* 0x000000c41400780c */ /* 0x000fe20004781270 */
[----:B------:R-:W-:Y:S01]  /*0e60*/  IMAD R20, R0, 0x31, R19 ;  /* 0x0000003100147824 */ /* 0x000fe200078e0213 */
[----:B------:R-:W-:Y:S01]  /*0e70*/  ISETP.LT.AND P3, PT, R6, 0xc4, !P0 ;  /* 0x000000c40600780c */ /* 0x000fe20004761270 */
[----:B------:R-:W-:Y:S01]  /*0e80*/  IMAD R26, R26, 0x620, R18 ;  /* 0x000006201a1a7824 */ /* 0x000fe200078e0212 */
[----:B------:R-:W-:Y:S01]  /*0e90*/  ISETP.LT.AND P5, PT, R24, 0xc4, !P0 ;  /* 0x000000c41800780c */ /* 0x000fe200047a1270 */
[C---:B------:R-:W-:Y:S01]  /*0ea0*/  IMAD R6, R0.reuse, 0x31, R29 ;  /* 0x0000003100067824 */ /* 0x040fe200078e021d */
[----:B------:R-:W-:Y:S01]  /*0eb0*/  LOP3.LUT R17, R17, 0x1c, RZ, 0xfc, !PT ;  /* 0x0000001c11117812 */ /* 0x000fe200078efcff */
[----:B------:R-:W-:-:S02]  /*0ec0*/  IMAD R18, R0, 0x31, R27 ;  /* 0x0000003100127824 */ /* 0x000fc400078e021b */
[----:B0-----:R-:W-:Y:S01]  /*0ed0*/  IMAD R13, R7, 0x620, R20 ;  /* 0x00000620070d7824 */ /* 0x001fe200078e0214 */
[----:B------:R-:W-:Y:S01]  /*0ee0*/  ISETP.LT.AND P0, PT, R17, 0xc4, !P0 ;  /* 0x000000c41100780c */ /* 0x000fe20004701270 */
[----:B------:R-:W-:Y:S02]  /*0ef0*/  IMAD R7, R23, 0x620, R6 ;  /* 0x0000062017077824 */ /* 0x000fe400078e0206 */
[----:B------:R-:W-:Y:S02]  /*0f00*/  IMAD R19, R25, 0x620, R18 ;  /* 0x0000062019137824 */ /* 0x000fe400078e0212 */
[----:B------:R-:W-:-:S04]  /*0f10*/  IMAD.WIDE R8, R26, 0x4, R4 ;  /* 0x000000041a087825 */ /* 0x000fc800078e0204 */
[--C-:B------:R-:W-:Y:S01]  /*0f20*/  IMAD.WIDE R6, R7, 0x4, R4.reuse ;  /* 0x0000000407067825 */ /* 0x100fe200078e0204 */
[----:B--2---:R0:W-:Y:S03]  /*0f30*/  @P6 STG.E desc[UR8][R8.64], R12 ;  /* 0x0000000c08006986 */ /* 0x0041e6000c101908 */
[--C-:B------:R-:W-:Y:S01]  /*0f40*/  IMAD.WIDE R18, R19, 0x4, R4.reuse ;  /* 0x0000000413127825 */ /* 0x100fe200078e0204 */
[----:B---3--:R0:W-:Y:S03]  /*0f50*/  @P5 STG.E desc[UR8][R6.64], R11 ;  /* 0x0000000b06005986 */ /* 0x0081e6000c101908 */
[--C-:B------:R-:W-:Y:S01]  /*0f60*/  IMAD.WIDE R22, R13, 0x4, R4.reuse ;  /* 0x000000040d167825 */ /* 0x100fe200078e0204 */
[----:B----4-:R0:W-:Y:S03]  /*0f70*/  @P4 STG.E desc[UR8][R18.64], R10 ;  /* 0x0000000a12004986 */ /* 0x0101e6000c101908 */
[--C-:B------:R-:W-:Y:S01]  /*0f80*/  IMAD.WIDE R24, R15, 0x4, R4.reuse ;  /* 0x000000040f187825 */ /* 0x100fe200078e0204 */
[----:B------:R0:W-:Y:S03]  /*0f90*/  @P3 STG.E desc[UR8][R22.64], R3 ;  /* 0x0000000316003986 */ /* 0x0001e6000c101908 */
[----:B------:R-:W-:Y:S01]  /*0fa0*/  IMAD.WIDE R20, R21, 0x4, R4 ;  /* 0x0000000415147825 */ /* 0x000fe200078e0204 */
[----:B------:R0:W-:Y:S04]  /*0fb0*/  @P2 STG.E desc[UR8][R24.64], R14 ;  /* 0x0000000e18002986 */ /* 0x0001e8000c101908 */
[----:B------:R0:W-:Y:S02]  /*0fc0*/  @P1 STG.E desc[UR8][R20.64], R16 ;  /* 0x0000001014001986 */ /* 0x0001e4000c101908 */
[----:B0-----:R-:W-:Y:S05]  /*0fd0*/  @!P0 EXIT ;  /* 0x000000000000894d */ /* 0x001fea0003800000 */
[----:B0-----:R-:W0:Y:S01]  /*0fe0*/  LDS R7, [R2+0x600] ;  /* 0x0006000002077984 */ /* 0x001e220000000800 */
[----:B------:R-:W-:-:S05]  /*0ff0*/  IMAD.HI R3, R17, 0x5397829d, RZ ;  /* 0x5397829d11037827 */ /* 0x000fca00078e02ff */
[----:B------:R-:W-:-:S04]  /*1000*/  SHF.R.U32.HI R6, RZ, 0x1f, R3 ;  /* 0x0000001fff067819 */ /* 0x000fc80000011603 */
[----:B------:R-:W-:-:S05]  /*1010*/  LEA.HI.SX32 R6, R3, R6, 0x1c ;  /* 0x0000000603067211 */ /* 0x000fca00078fe2ff */
[----:B------:R-:W-:-:S04]  /*1020*/  IMAD R17, R6, -0x31, R17 ;  /* 0xffffffcf06117824 */ /* 0x000fc800078e0211 */
[----:B------:R-:W-:-:S04]  /*1030*/  IMAD R17, R0, 0x31, R17 ;  /* 0x0000003100117824 */ /* 0x000fc800078e0211 */
[----:B------:R-:W-:-:S04]  /*1040*/  IMAD R17, R6, 0x620, R17 ;  /* 0x0000062006117824 */ /* 0x000fc800078e0211 */
[----:B------:R-:W-:-:S05]  /*1050*/  IMAD.WIDE R4, R17, 0x4, R4 ;  /* 0x0000000411047825 */ /* 0x000fca00078e0204 */
[----:B0-----:R-:W-:Y:S01]  /*1060*/  STG.E desc[UR8][R4.64], R7 ;  /* 0x0000000704007986 */ /* 0x001fe2000c101908 */
[----:B------:R-:W-:Y:S05]  /*1070*/  EXIT ;  /* 0x000000000000794d */ /* 0x000fea0003800000 */
.L_x_0:
[----:B------:R-:W-:-:S00]  /*1080*/  BRA `(.L_x_0) ;  /* 0xfffffffc00fc7947 */ /* 0x000fc0000383ffff */
[----:B------:R-:W-:-:S00]  /*1090*/  NOP ;  /* 0x0000000000007918 */ /* 0x000fc00000000000 */
        /* <DEDUP_REMOVED lines=14> */
.L_x_1:


//--------------------- .nv.global.init           --------------------------
	.section	.nv.global.init,"aw",@progbits
.nv.global.init:
	.type		_$_str,@object
	.size		_$_str,(_$_str_$_2 - _$_str)
_$_str:
        /*0000*/ 	.byte	0x5f, 0x5f, 0x43, 0x55, 0x44, 0x41, 0x5f, 0x46, 0x54, 0x5a, 0x00
	.type		_$_str_$_2,@object
	.size		_$_str_$_2,(.L_1 - _$_str_$_2)
_$_str_$_2:
        /*000b*/ 	.byte	0x5f, 0x5f, 0x43, 0x55, 0x44, 0x41, 0x5f, 0x50, 0x52, 0x45, 0x43, 0x5f, 0x53, 0x51, 0x52, 0x54
        /*001b*/ 	.byte	0x00
.L_1:


//--------------------- .nv.shared.triton_poi_fused__native_batch_norm_legit_no_training_add_13 --------------------------
	.section	.nv.shared.triton_poi_fused__native_batch_norm_legit_no_training_add_13,"aw",@nobits
	.sectionflags	@""
	.align	16
	.zero		1024


//--------------------- .nv.constant0.triton_poi_fused__native_batch_norm_legit_no_training_add_13 --------------------------
	.section	.nv.constant0.triton_poi_fused__native_batch_norm_legit_no_training_add_13,"a",@progbits
	.sectionflags	@""
	.align	4
.nv.constant0.triton_poi_fused__native_batch_norm_legit_no_training_add_13:
	.zero		592
